//
// Generated by NVIDIA NVVM Compiler
//
// Compiler Build ID: CL-36424714
// Cuda compilation tools, release 13.0, V13.0.88
// Based on NVVM 20.0.0
//

.version 9.0
.target sm_100
.address_size 64

	// .globl	_Z15transpose_naiveP7ComplexS0_i
// _ZZ19transpose_optimizedP7ComplexS0_iE4tile has been demoted

.visible .entry _Z15transpose_naiveP7ComplexS0_i(
	.param .u64 .ptr .align 1 _Z15transpose_naiveP7ComplexS0_i_param_0,
	.param .u64 .ptr .align 1 _Z15transpose_naiveP7ComplexS0_i_param_1,
	.param .u32 _Z15transpose_naiveP7ComplexS0_i_param_2
)
{
	.reg .pred 	%p<2>;
	.reg .b32 	%r<15>;
	.reg .b32 	%f<4>;
	.reg .b64 	%rd<9>;

	ld.param.u64 	%rd1, [_Z15transpose_naiveP7ComplexS0_i_param_0];
	ld.param.u64 	%rd2, [_Z15transpose_naiveP7ComplexS0_i_param_1];
	ld.param.u32 	%r4, [_Z15transpose_naiveP7ComplexS0_i_param_2];
	mov.u32 	%r5, %ctaid.x;
	shl.b32 	%r6, %r5, 5;
	mov.u32 	%r7, %tid.x;
	add.s32 	%r1, %r6, %r7;
	mov.u32 	%r8, %ctaid.y;
	shl.b32 	%r9, %r8, 5;
	mov.u32 	%r10, %tid.y;
	add.s32 	%r11, %r9, %r10;
	max.s32 	%r12, %r1, %r11;
	setp.ge.s32 	%p1, %r12, %r4;
	@%p1 bra 	$L__BB0_2;
	cvta.to.global.u64 	%rd3, %rd1;
	cvta.to.global.u64 	%rd4, %rd2;
	mad.lo.s32 	%r13, %r4, %r11, %r1;
	mul.wide.s32 	%rd5, %r13, 8;
	add.s64 	%rd6, %rd3, %rd5;
	ld.global.v2.f32 	{%f1, %f2}, [%rd6];
	neg.f32 	%f3, %f2;
	mad.lo.s32 	%r14, %r4, %r1, %r11;
	mul.wide.s32 	%rd7, %r14, 8;
	add.s64 	%rd8, %rd4, %rd7;
	st.global.v2.f32 	[%rd8], {%f1, %f3};
$L__BB0_2:
	ret;

}
	// .globl	_Z19transpose_optimizedP7ComplexS0_i
.visible .entry _Z19transpose_optimizedP7ComplexS0_i(
	.param .u64 .ptr .align 1 _Z19transpose_optimizedP7ComplexS0_i_param_0,
	.param .u64 .ptr .align 1 _Z19transpose_optimizedP7ComplexS0_i_param_1,
	.param .u32 _Z19transpose_optimizedP7ComplexS0_i_param_2
)
{
	.reg .pred 	%p<3>;
	.reg .b32 	%r<26>;
	.reg .b32 	%f<6>;
	.reg .b64 	%rd<9>;
	// demoted variable
	.shared .align 8 .b8 _ZZ19transpose_optimizedP7ComplexS0_iE4tile[8448];
	ld.param.u64 	%rd1, [_Z19transpose_optimizedP7ComplexS0_i_param_0];
	ld.param.u64 	%rd2, [_Z19transpose_optimizedP7ComplexS0_i_param_1];
	ld.param.u32 	%r10, [_Z19transpose_optimizedP7ComplexS0_i_param_2];
	mov.u32 	%r11, %ctaid.x;
	shl.b32 	%r1, %r11, 5;
	mov.u32 	%r2, %tid.x;
	add.s32 	%r3, %r1, %r2;
	mov.u32 	%r12, %ctaid.y;
	shl.b32 	%r4, %r12, 5;
	mov.u32 	%r5, %tid.y;
	add.s32 	%r13, %r4, %r5;
	max.s32 	%r14, %r3, %r13;
	setp.ge.s32 	%p1, %r14, %r10;
	@%p1 bra 	$L__BB1_2;
	cvta.to.global.u64 	%rd3, %rd1;
	mov.u32 	%r15, _ZZ19transpose_optimizedP7ComplexS0_iE4tile;
	mad.lo.s32 	%r16, %r5, 264, %r15;
	shl.b32 	%r17, %r2, 3;
	add.s32 	%r18, %r16, %r17;
	mad.lo.s32 	%r19, %r10, %r13, %r3;
	mul.wide.s32 	%rd4, %r19, 8;
	add.s64 	%rd5, %rd3, %rd4;
	ld.global.v2.f32 	{%f1, %f2}, [%rd5];
	st.shared.v2.f32 	[%r18], {%f1, %f2};
$L__BB1_2:
	bar.sync 	0;
	add.s32 	%r7, %r4, %r2;
	add.s32 	%r8, %r1, %r5;
	max.s32 	%r20, %r7, %r8;
	setp.ge.s32 	%p2, %r20, %r10;
	@%p2 bra 	$L__BB1_4;
	mov.u32 	%r21, _ZZ19transpose_optimizedP7ComplexS0_iE4tile;
	mad.lo.s32 	%r22, %r2, 264, %r21;
	shl.b32 	%r23, %r5, 3;
	add.s32 	%r24, %r22, %r23;
	ld.shared.v2.f32 	{%f3, %f4}, [%r24];
	neg.f32 	%f5, %f4;
	mad.lo.s32 	%r25, %r10, %r8, %r7;
	cvta.to.global.u64 	%rd6, %rd2;
	mul.wide.s32 	%rd7, %r25, 8;
	add.s64 	%rd8, %rd6, %rd7;
	st.global.v2.f32 	[%rd8], {%f3, %f5};
$L__BB1_4:
	ret;

}


// ===== COMPILED SASS (sm_100) =====

	.target	sm_100

	.elftype	@"ET_EXEC"


//--------------------- .note.nv.tkinfo           --------------------------
	.section	.note.nv.tkinfo,"",@"SHT_NOTE"
	.sectionflags	@"SHF_NOTE_NV_TKINFO"
	.tkinfo
        /*0018*/ 	.word	0x00000002
        /*0030*/ 	.string	""
        /*0030*/ 	.string	"ptxas"
        /*0030*/ 	.string	"Cuda compilation tools, release 13.0, V13.0.88"
        /*0030*/ 	.string	"Build cuda_13.0.r13.0/compiler.36424714_0"
        /*0030*/ 	.string	"-arch sm_100 -m 64 "



//--------------------- .note.nv.cuinfo           --------------------------
	.section	.note.nv.cuinfo,"",@"SHT_NOTE"
	.sectionflags	@"SHF_NOTE_NV_CUINFO"
        /*0018*/ 	.short	0x0002
        /*001a*/ 	.short	0x0064
        /*001c*/ 	.short	0x0082
	.zero		2


//--------------------- .nv.info                  --------------------------
	.section	.nv.info,"",@"SHT_CUDA_INFO"
	.align	4


	//----- nvinfo : EIATTR_REGCOUNT
	.align		4
        /*0000*/ 	.byte	0x04, 0x2f
        /*0002*/ 	.short	(.L_1 - .L_0)
	.align		4
.L_0:
        /*0004*/ 	.word	index@(_Z15transpose_naiveP7ComplexS0_i)
        /*0008*/ 	.word	0x0000000a


	//----- nvinfo : EIATTR_FRAME_SIZE
	.align		4
.L_1:
        /*000c*/ 	.byte	0x04, 0x11
        /*000e*/ 	.short	(.L_3 - .L_2)
	.align		4
.L_2:
        /*0010*/ 	.word	index@(_Z15transpose_naiveP7ComplexS0_i)
        /*0014*/ 	.word	0x00000000


	//----- nvinfo : EIATTR_REGCOUNT
	.align		4
.L_3:
        /*0018*/ 	.byte	0x04, 0x2f
        /*001a*/ 	.short	(.L_5 - .L_4)
	.align		4
.L_4:
        /*001c*/ 	.word	index@(_Z19transpose_optimizedP7ComplexS0_i)
        /*0020*/ 	.word	0x0000000e


	//----- nvinfo : EIATTR_FRAME_SIZE
	.align		4
.L_5:
        /*0024*/ 	.byte	0x04, 0x11
        /*0026*/ 	.short	(.L_7 - .L_6)
	.align		4
.L_6:
        /*0028*/ 	.word	index@(_Z19transpose_optimizedP7ComplexS0_i)
        /*002c*/ 	.word	0x00000000


	//----- nvinfo : EIATTR_MIN_STACK_SIZE
	.align		4
.L_7:
        /*0030*/ 	.byte	0x04, 0x12
        /*0032*/ 	.short	(.L_9 - .L_8)
	.align		4
.L_8:
        /*0034*/ 	.word	index@(_Z19transpose_optimizedP7ComplexS0_i)
        /*0038*/ 	.word	0x00000000


	//----- nvinfo : EIATTR_MIN_STACK_SIZE
	.align		4
.L_9:
        /*003c*/ 	.byte	0x04, 0x12
        /*003e*/ 	.short	(.L_11 - .L_10)
	.align		4
.L_10:
        /*0040*/ 	.word	index@(_Z15transpose_naiveP7ComplexS0_i)
        /*0044*/ 	.word	0x00000000
.L_11:


//--------------------- .nv.compat                --------------------------
	.section	.nv.compat,"",@"SHT_CUDA_COMPAT_INFO"
	.align	4
        /*0000*/ 	.byte	0x02, 0x09, 0x00, 0x00, 0x02, 0x02, 0x01, 0x00, 0x02, 0x05, 0x05, 0x00, 0x03, 0x07, 0x01, 0x01
        /*0010*/ 	.byte	0x02, 0x03, 0x00, 0x00, 0x02, 0x06, 0x01, 0x00, 0x04, 0x0b, 0x08, 0x00, 0x09, 0x00, 0x00, 0x00
        /*0020*/ 	.byte	0x00, 0x00, 0x00, 0x00


//--------------------- .nv.info._Z19transpose_optimizedP7ComplexS0_i --------------------------
	.section	.nv.info._Z19transpose_optimizedP7ComplexS0_i,"",@"SHT_CUDA_INFO"
	.sectionflags	@""
	.align	4


	//----- nvinfo : EIATTR_CUDA_API_VERSION
	.align		4
        /*0000*/ 	.byte	0x04, 0x37
        /*0002*/ 	.short	(.L_13 - .L_12)
.L_12:
        /*0004*/ 	.word	0x00000082


	//----- nvinfo : EIATTR_KPARAM_INFO
	.align		4
.L_13:
        /*0008*/ 	.byte	0x04, 0x17
        /*000a*/ 	.short	(.L_15 - .L_14)
.L_14:
        /*000c*/ 	.word	0x00000000
        /*0010*/ 	.short	0x0002
        /*0012*/ 	.short	0x0010
        /*0014*/ 	.byte	0x00, 0xf0, 0x11, 0x00


	//----- nvinfo : EIATTR_KPARAM_INFO
	.align		4
.L_15:
        /*0018*/ 	.byte	0x04, 0x17
        /*001a*/ 	.short	(.L_17 - .L_16)
.L_16:
        /*001c*/ 	.word	0x00000000
        /*0020*/ 	.short	0x0001
        /*0022*/ 	.short	0x0008
        /*0024*/ 	.byte	0x00, 0xf5, 0x21, 0x00


	//----- nvinfo : EIATTR_KPARAM_INFO
	.align		4
.L_17:
        /*0028*/ 	.byte	0x04, 0x17
        /*002a*/ 	.short	(.L_19 - .L_18)
.L_18:
        /*002c*/ 	.word	0x00000000
        /*0030*/ 	.short	0x0000
        /*0032*/ 	.short	0x0000
        /*0034*/ 	.byte	0x00, 0xf5, 0x21, 0x00


	//----- nvinfo : EIATTR_SPARSE_MMA_MASK
	.align		4
.L_19:
        /*0038*/ 	.byte	0x03, 0x50
        /*003a*/ 	.short	0x0000


	//----- nvinfo : EIATTR_MAXREG_COUNT
	.align		4
        /*003c*/ 	.byte	0x03, 0x1b
        /*003e*/ 	.short	0x00ff


	//----- nvinfo : EIATTR_NUM_BARRIERS
	.align		4
        /*0040*/ 	.byte	0x02, 0x4c
        /*0042*/ 	.byte	0x01
	.zero		1


	//----- nvinfo : EIATTR_MERCURY_ISA_VERSION
	.align		4
        /*0044*/ 	.byte	0x03, 0x5f
        /*0046*/ 	.short	0x0101


	//----- nvinfo : EIATTR_VRC_CTA_INIT_COUNT
	.align		4
        /*0048*/ 	.byte	0x02, 0x4a
	.zero		1
	.zero		1


	//----- nvinfo : EIATTR_EXIT_INSTR_OFFSETS
	.align		4
        /*004c*/ 	.byte	0x04, 0x1c
        /*004e*/ 	.short	(.L_21 - .L_20)


	//   ....[0]....
.L_20:
        /*0050*/ 	.word	0x000001a0


	//   ....[1]....
        /*0054*/ 	.word	0x00000260


	//----- nvinfo : EIATTR_CBANK_PARAM_SIZE
	.align		4
.L_21:
        /*0058*/ 	.byte	0x03, 0x19
        /*005a*/ 	.short	0x0014


	//----- nvinfo : EIATTR_PARAM_CBANK
	.align		4
        /*005c*/ 	.byte	0x04, 0x0a
        /*005e*/ 	.short	(.L_23 - .L_22)
	.align		4
.L_22:
        /*0060*/ 	.word	index@(.nv.constant0._Z19transpose_optimizedP7ComplexS0_i)
        /*0064*/ 	.short	0x0380
        /*0066*/ 	.short	0x0014


	//----- nvinfo : EIATTR_SW_WAR
	.align		4
.L_23:
        /*0068*/ 	.byte	0x04, 0x36
        /*006a*/ 	.short	(.L_25 - .L_24)
.L_24:
        /*006c*/ 	.word	0x00000008
.L_25:


//--------------------- .nv.info._Z15transpose_naiveP7ComplexS0_i --------------------------
	.section	.nv.info._Z15transpose_naiveP7ComplexS0_i,"",@"SHT_CUDA_INFO"
	.sectionflags	@""
	.align	4


	//----- nvinfo : EIATTR_CUDA_API_VERSION
	.align		4
        /*0000*/ 	.byte	0x04, 0x37
        /*0002*/ 	.short	(.L_27 - .L_26)
.L_26:
        /*0004*/ 	.word	0x00000082


	//----- nvinfo : EIATTR_KPARAM_INFO
	.align		4
.L_27:
        /*0008*/ 	.byte	0x04, 0x17
        /*000a*/ 	.short	(.L_29 - .L_28)
.L_28:
        /*000c*/ 	.word	0x00000000
        /*0010*/ 	.short	0x0002
        /*0012*/ 	.short	0x0010
        /*0014*/ 	.byte	0x00, 0xf0, 0x11, 0x00


	//----- nvinfo : EIATTR_KPARAM_INFO
	.align		4
.L_29:
        /*0018*/ 	.byte	0x04, 0x17
        /*001a*/ 	.short	(.L_31 - .L_30)
.L_30:
        /*001c*/ 	.word	0x00000000
        /*0020*/ 	.short	0x0001
        /*0022*/ 	.short	0x0008
        /*0024*/ 	.byte	0x00, 0xf5, 0x21, 0x00


	//----- nvinfo : EIATTR_KPARAM_INFO
	.align		4
.L_31:
        /*0028*/ 	.byte	0x04, 0x17
        /*002a*/ 	.short	(.L_33 - .L_32)
.L_32:
        /*002c*/ 	.word	0x00000000
        /*0030*/ 	.short	0x0000
        /*0032*/ 	.short	0x0000
        /*0034*/ 	.byte	0x00, 0xf5, 0x21, 0x00


	//----- nvinfo : EIATTR_SPARSE_MMA_MASK
	.align		4
.L_33:
        /*0038*/ 	.byte	0x03, 0x50
        /*003a*/ 	.short	0x0000


	//----- nvinfo : EIATTR_MAXREG_COUNT
	.align		4
        /*003c*/ 	.byte	0x03, 0x1b
        /*003e*/ 	.short	0x00ff


	//----- nvinfo : EIATTR_MERCURY_ISA_VERSION
	.align		4
        /*0040*/ 	.byte	0x03, 0x5f
        /*0042*/ 	.short	0x0101


	//----- nvinfo : EIATTR_VRC_CTA_INIT_COUNT
	.align		4
        /*0044*/ 	.byte	0x02, 0x4a
	.zero		1
	.zero		1


	//----- nvinfo : EIATTR_EXIT_INSTR_OFFSETS
	.align		4
        /*0048*/ 	.byte	0x04, 0x1c
        /*004a*/ 	.short	(.L_35 - .L_34)


	//   ....[0]....
.L_34:
        /*004c*/ 	.word	0x000000a0


	//   ....[1]....
        /*0050*/ 	.word	0x00000150


	//----- nvinfo : EIATTR_CBANK_PARAM_SIZE
	.align		4
.L_35:
        /*0054*/ 	.byte	0x03, 0x19
        /*0056*/ 	.short	0x0014


	//----- nvinfo : EIATTR_PARAM_CBANK
	.align		4
        /*0058*/ 	.byte	0x04, 0x0a
        /*005a*/ 	.short	(.L_37 - .L_36)
	.align		4
.L_36:
        /*005c*/ 	.word	index@(.nv.constant0._Z15transpose_naiveP7ComplexS0_i)
        /*0060*/ 	.short	0x0380
        /*0062*/ 	.short	0x0014


	//----- nvinfo : EIATTR_SW_WAR
	.align		4
.L_37:
        /*0064*/ 	.byte	0x04, 0x36
        /*0066*/ 	.short	(.L_39 - .L_38)
.L_38:
        /*0068*/ 	.word	0x00000008
.L_39:


//--------------------- .nv.callgraph             --------------------------
	.section	.nv.callgraph,"",@"SHT_CUDA_CALLGRAPH"
	.align	4
	.sectionentsize	8
	.align		4
        /*0000*/ 	.word	0x00000000
	.align		4
        /*0004*/ 	.word	0xffffffff
	.align		4
        /*0008*/ 	.word	0x00000000
	.align		4
        /*000c*/ 	.word	0xfffffffe
	.align		4
        /*0010*/ 	.word	0x00000000
	.align		4
        /*0014*/ 	.word	0xfffffffd
	.align		4
        /*0018*/ 	.word	0x00000000
	.align		4
        /*001c*/ 	.word	0xfffffffc


//--------------------- .text._Z19transpose_optimizedP7ComplexS0_i --------------------------
	.section	.text._Z19transpose_optimizedP7ComplexS0_i,"ax",@progbits
	.align	128
        .global         _Z19transpose_optimizedP7ComplexS0_i
        .type           _Z19transpose_optimizedP7ComplexS0_i,@function
        .size           _Z19transpose_optimizedP7ComplexS0_i,(.L_x_2 - _Z19transpose_optimizedP7ComplexS0_i)
        .other          _Z19transpose_optimizedP7ComplexS0_i,@"STO_CUDA_ENTRY STV_DEFAULT"
_Z19transpose_optimizedP7ComplexS0_i:
.text._Z19transpose_optimizedP7ComplexS0_i:
[----:B------:R-:W-:Y:S01]  /*0000*/  LDC R1, c[0x0][0x37c] ;  /* 0x0000df00ff017b82 */ /* 0x000fe20000000800 */
[----:B------:R-:W0:Y:S01]  /*0010*/  S2R R4, SR_CTAID.X ;  /* 0x0000000000047919 */ /* 0x000e220000002500 */
[----:B------:R-:W1:Y:S01]  /*0020*/  LDCU UR6, c[0x0][0x390] ;  /* 0x00007200ff0677ac */ /* 0x000e620008000800 */
[----:B------:R-:W0:Y:S01]  /*0030*/  S2R R9, SR_TID.X ;  /* 0x0000000000097919 */ /* 0x000e220000002100 */
[----:B------:R-:W2:Y:S01]  /*0040*/  LDCU.64 UR4, c[0x0][0x358] ;  /* 0x00006b00ff0477ac */ /* 0x000ea20008000a00 */
[----:B------:R-:W3:Y:S01]  /*0050*/  S2R R11, SR_TID.Y ;  /* 0x00000000000b7919 */ /* 0x000ee20000002200 */
[----:B------:R-:W3:Y:S01]  /*0060*/  S2R R6, SR_CTAID.Y ;  /* 0x0000000000067919 */ /* 0x000ee20000002600 */
[----:B0-----:R-:W-:Y:S02]  /*0070*/  IMAD R0, R4, 0x20, R9 ;  /* 0x0000002004007824 */ /* 0x001fe400078e0209 */
[----:B---3--:R-:W-:-:S05]  /*0080*/  IMAD R5, R6, 0x20, R11 ;  /* 0x0000002006057824 */ /* 0x008fca00078e020b */
[----:B------:R-:W-:-:S04]  /*0090*/  VIMNMX R2, PT, PT, R0, R5, !PT ;  /* 0x0000000500027248 */ /* 0x000fc80007fe0100 */
[----:B-1----:R-:W-:-:S13]  /*00a0*/  ISETP.GE.AND P0, PT, R2, UR6, PT ;  /* 0x0000000602007c0c */ /* 0x002fda000bf06270 */
[----:B------:R-:W0:Y:S01]  /*00b0*/  @!P0 LDC.64 R2, c[0x0][0x380] ;  /* 0x0000e000ff028b82 */ /* 0x000e220000000a00 */
[----:B------:R-:W-:-:S04]  /*00c0*/  @!P0 IMAD R5, R5, UR6, R0 ;  /* 0x0000000605058c24 */ /* 0x000fc8000f8e0200 */
[----:B0-----:R-:W-:-:S06]  /*00d0*/  @!P0 IMAD.WIDE R2, R5, 0x8, R2 ;  /* 0x0000000805028825 */ /* 0x001fcc00078e0202 */
[----:B--2---:R-:W2:Y:S01]  /*00e0*/  @!P0 LDG.E.64 R2, desc[UR4][R2.64] ;  /* 0x0000000402028981 */ /* 0x004ea2000c1e1b00 */
[----:B------:R-:W-:Y:S02]  /*00f0*/  @!P0 MOV R0, 0x400 ;  /* 0x0000040000008802 */ /* 0x000fe40000000f00 */
[----:B------:R-:W-:Y:S01]  /*0100*/  LEA R5, R4, R11, 0x5 ;  /* 0x0000000b04057211 */ /* 0x000fe200078e28ff */
[----:B------:R-:W0:Y:S01]  /*0110*/  @!P0 S2R R7, SR_CgaCtaId ;  /* 0x0000000000078919 */ /* 0x000e220000008800 */
[----:B------:R-:W-:-:S05]  /*0120*/  IMAD R4, R6, 0x20, R9 ;  /* 0x0000002006047824 */ /* 0x000fca00078e0209 */
[----:B------:R-:W-:-:S04]  /*0130*/  VIMNMX R6, PT, PT, R4, R5, !PT ;  /* 0x0000000504067248 */ /* 0x000fc80007fe0100 */
[----:B------:R-:W-:Y:S02]  /*0140*/  ISETP.GE.AND P1, PT, R6, UR6, PT ;  /* 0x0000000606007c0c */ /* 0x000fe4000bf26270 */
[----:B0-----:R-:W-:-:S05]  /*0150*/  @!P0 LEA R0, R7, R0, 0x18 ;  /* 0x0000000007008211 */ /* 0x001fca00078ec0ff */
[----:B------:R-:W-:-:S05]  /*0160*/  @!P0 IMAD R0, R11, 0x108, R0 ;  /* 0x000001080b008824 */ /* 0x000fca00078e0200 */
[----:B------:R-:W-:-:S05]  /*0170*/  @!P0 LEA R0, R9, R0, 0x3 ;  /* 0x0000000009008211 */ /* 0x000fca00078e18ff */
[----:B--2---:R0:W-:Y:S01]  /*0180*/  @!P0 STS.64 [R0], R2 ;  /* 0x0000000200008388 */ /* 0x0041e20000000a00 */
[----:B------:R-:W-:Y:S06]  /*0190*/  BAR.SYNC.DEFER_BLOCKING 0x0 ;  /* 0x0000000000007b1d */ /* 0x000fec0000010000 */
[----:B------:R-:W-:Y:S05]  /*01a0*/  @P1 EXIT ;  /* 0x000000000000194d */ /* 0x000fea0003800000 */
[----:B0-----:R-:W0:Y:S01]  /*01b0*/  S2R R3, SR_CgaCtaId ;  /* 0x0000000000037919 */ /* 0x001e220000008800 */
[----:B------:R-:W-:Y:S01]  /*01c0*/  MOV R0, 0x400 ;  /* 0x0000040000007802 */ /* 0x000fe20000000f00 */
[----:B------:R-:W-:-:S03]  /*01d0*/  IMAD R5, R5, UR6, R4 ;  /* 0x0000000605057c24 */ /* 0x000fc6000f8e0204 */
[----:B0-----:R-:W-:Y:S02]  /*01e0*/  LEA R0, R3, R0, 0x18 ;  /* 0x0000000003007211 */ /* 0x001fe400078ec0ff */
[----:B------:R-:W0:Y:S03]  /*01f0*/  LDC.64 R2, c[0x0][0x388] ;  /* 0x0000e200ff027b82 */ /* 0x000e260000000a00 */
[----:B------:R-:W-:-:S05]  /*0200*/  IMAD R0, R9, 0x108, R0 ;  /* 0x0000010809007824 */ /* 0x000fca00078e0200 */
[----:B------:R-:W-:-:S05]  /*0210*/  LEA R0, R11, R0, 0x3 ;  /* 0x000000000b007211 */ /* 0x000fca00078e18ff */
[----:B------:R-:W1:Y:S01]  /*0220*/  LDS.64 R6, [R0] ;  /* 0x0000000000067984 */ /* 0x000e620000000a00 */
[----:B0-----:R-:W-:-:S04]  /*0230*/  IMAD.WIDE R2, R5, 0x8, R2 ;  /* 0x0000000805027825 */ /* 0x001fc800078e0202 */
[----:B-1----:R-:W-:-:S05]  /*0240*/  FADD R7, -R7, -RZ ;  /* 0x800000ff07077221 */ /* 0x002fca0000000100 */
[----:B------:R-:W-:Y:S01]  /*0250*/  STG.E.64 desc[UR4][R2.64], R6 ;  /* 0x0000000602007986 */ /* 0x000fe2000c101b04 */
[----:B------:R-:W-:Y:S05]  /*0260*/  EXIT ;  /* 0x000000000000794d */ /* 0x000fea0003800000 */
.L_x_0:
[----:B------:R-:W-:-:S00]  /*0270*/  BRA `(.L_x_0) ;  /* 0xfffffffc00fc7947 */ /* 0x000fc0000383ffff */
[----:B------:R-:W-:-:S00]  /*0280*/  NOP ;  /* 0x0000000000007918 */ /* 0x000fc00000000000 */
[----:B------:R-:W-:-:S00]  /*0290*/  NOP ;  /* 0x0000000000007918 */ /* 0x000fc00000000000 */
[----:B------:R-:W-:-:S00]  /*02a0*/  NOP ;  /* 0x0000000000007918 */ /* 0x000fc00000000000 */
[----:B------:R-:W-:-:S00]  /*02b0*/  NOP ;  /* 0x0000000000007918 */ /* 0x000fc00000000000 */
[----:B------:R-:W-:-:S00]  /*02c0*/  NOP ;  /* 0x0000000000007918 */ /* 0x000fc00000000000 */
[----:B------:R-:W-:-:S00]  /*02d0*/  NOP ;  /* 0x0000000000007918 */ /* 0x000fc00000000000 */
[----:B------:R-:W-:-:S00]  /*02e0*/  NOP ;  /* 0x0000000000007918 */ /* 0x000fc00000000000 */
[----:B------:R-:W-:-:S00]  /*02f0*/  NOP ;  /* 0x0000000000007918 */ /* 0x000fc00000000000 */
.L_x_2:


//--------------------- .text._Z15transpose_naiveP7ComplexS0_i --------------------------
	.section	.text._Z15transpose_naiveP7ComplexS0_i,"ax",@progbits
	.align	128
        .global         _Z15transpose_naiveP7ComplexS0_i
        .type           _Z15transpose_naiveP7ComplexS0_i,@function
        .size           _Z15transpose_naiveP7ComplexS0_i,(.L_x_3 - _Z15transpose_naiveP7ComplexS0_i)
        .other          _Z15transpose_naiveP7ComplexS0_i,@"STO_CUDA_ENTRY STV_DEFAULT"
_Z15transpose_naiveP7ComplexS0_i:
.text._Z15transpose_naiveP7ComplexS0_i:
[----:B------:R-:W-:Y:S01]  /*0000*/  LDC R1, c[0x0][0x37c] ;  /* 0x0000df00ff017b82 */ /* 0x000fe20000000800 */
[----:B------:R-:W0:Y:S01]  /*0010*/  S2R R0, SR_CTAID.X ;  /* 0x0000000000007919 */ /* 0x000e220000002500 */
[----:B------:R-:W1:Y:S01]  /*0020*/  LDCU UR6, c[0x0][0x390] ;  /* 0x00007200ff0677ac */ /* 0x000e620008000800 */
[----:B------:R-:W0:Y:S01]  /*0030*/  S2R R3, SR_TID.X ;  /* 0x0000000000037919 */ /* 0x000e220000002100 */
[----:B------:R-:W2:Y:S01]  /*0040*/  S2R R7, SR_CTAID.Y ;  /* 0x0000000000077919 */ /* 0x000ea20000002600 */
[----:B------:R-:W2:Y:S01]  /*0050*/  S2R R2, SR_TID.Y ;  /* 0x0000000000027919 */ /* 0x000ea20000002200 */
[----:B0-----:R-:W-:Y:S02]  /*0060*/  LEA R0, R0, R3, 0x5 ;  /* 0x0000000300007211 */ /* 0x001fe400078e28ff */
[----:B--2---:R-:W-:-:S04]  /*0070*/  LEA R7, R7, R2, 0x5 ;  /* 0x0000000207077211 */ /* 0x004fc800078e28ff */
[----:B------:R-:W-:-:S04]  /*0080*/  VIMNMX R2, PT, PT, R0, R7, !PT ;  /* 0x0000000700027248 */ /* 0x000fc80007fe0100 */
[----:B-1----:R-:W-:-:S13]  /*0090*/  ISETP.GE.AND P0, PT, R2, UR6, PT ;  /* 0x0000000602007c0c */ /* 0x002fda000bf06270 */
[----:B------:R-:W-:Y:S05]  /*00a0*/  @P0 EXIT ;  /* 0x000000000000094d */ /* 0x000fea0003800000 */
[----:B------:R-:W0:Y:S01]  /*00b0*/  LDC.64 R2, c[0x0][0x380] ;  /* 0x0000e000ff027b82 */ /* 0x000e220000000a00 */
[----:B------:R-:W1:Y:S01]  /*00c0*/  LDCU.64 UR4, c[0x0][0x358] ;  /* 0x00006b00ff0477ac */ /* 0x000e620008000a00 */
[----:B------:R-:W-:-:S04]  /*00d0*/  IMAD R5, R7, UR6, R0 ;  /* 0x0000000607057c24 */ /* 0x000fc8000f8e0200 */
[----:B0-----:R-:W-:Y:S02]  /*00e0*/  IMAD.WIDE R2, R5, 0x8, R2 ;  /* 0x0000000805027825 */ /* 0x001fe400078e0202 */
[----:B------:R-:W0:Y:S04]  /*00f0*/  LDC.64 R4, c[0x0][0x388] ;  /* 0x0000e200ff047b82 */ /* 0x000e280000000a00 */
[----:B-1----:R-:W2:Y:S01]  /*0100*/  LDG.E.64 R2, desc[UR4][R2.64] ;  /* 0x0000000402027981 */ /* 0x002ea2000c1e1b00 */
[----:B------:R-:W-:-:S04]  /*0110*/  IMAD R7, R0, UR6, R7 ;  /* 0x0000000600077c24 */ /* 0x000fc8000f8e0207 */
[----:B0-----:R-:W-:-:S04]  /*0120*/  IMAD.WIDE R4, R7, 0x8, R4 ;  /* 0x0000000807047825 */ /* 0x001fc800078e0204 */
[----:B--2---:R-:W-:-:S05]  /*0130*/  FADD R3, -R3, -RZ ;  /* 0x800000ff03037221 */ /* 0x004fca0000000100 */
[----:B------:R-:W-:Y:S01]  /*0140*/  STG.E.64 desc[UR4][R4.64], R2 ;  /* 0x0000000204007986 */ /* 0x000fe2000c101b04 */
[----:B------:R-:W-:Y:S05]  /*0150*/  EXIT ;  /* 0x000000000000794d */ /* 0x000fea0003800000 */
.L_x_1:
        /* <DEDUP_REMOVED lines=10> */
.L_x_3:


//--------------------- .nv.shared._Z19transpose_optimizedP7ComplexS0_i --------------------------
	.section	.nv.shared._Z19transpose_optimizedP7ComplexS0_i,"aw",@nobits
	.sectionflags	@""
	.align	8
.nv.shared._Z19transpose_optimizedP7ComplexS0_i:
	.zero		9472


//--------------------- .nv.shared.reserved.0     --------------------------
	.section	.nv.shared.reserved.0,"aw",@nobits
	.weak		__nv_reservedSMEM_offset_0_alias
	.size		__nv_reservedSMEM_offset_0_alias, 0, 64
	.other		__nv_reservedSMEM_offset_0_alias,@"STO_CUDA_RESERVED_SHARED STV_DEFAULT"
__nv_reservedSMEM_offset_0_alias:
	.zero		0
	.zero		64


//--------------------- .nv.constant0._Z19transpose_optimizedP7ComplexS0_i --------------------------
	.section	.nv.constant0._Z19transpose_optimizedP7ComplexS0_i,"a",@progbits
	.sectionflags	@""
	.align	4
.nv.constant0._Z19transpose_optimizedP7ComplexS0_i:
	.zero		916


//--------------------- .nv.constant0._Z15transpose_naiveP7ComplexS0_i --------------------------
	.section	.nv.constant0._Z15transpose_naiveP7ComplexS0_i,"a",@progbits
	.sectionflags	@""
	.align	4
.nv.constant0._Z15transpose_naiveP7ComplexS0_i:
	.zero		916


//--------------------- SYMBOLS --------------------------

	.type		.nv.reservedSmem.offset0,@object
	.size		.nv.reservedSmem.offset0,0x4
	.type		.nv.reservedSmem.cap,@object
	.size		.nv.reservedSmem.cap,0x4
